//
// Generated by NVIDIA NVVM Compiler
//
// Compiler Build ID: CL-36424714
// Cuda compilation tools, release 13.0, V13.0.88
// Based on NVVM 20.0.0
//

.version 9.0
.target sm_100
.address_size 64

	// .globl	_Z9reductionPfS_
// _ZZ9reductionPfS_E7div_sum has been demoted

.visible .entry _Z9reductionPfS_(
	.param .u64 .ptr .align 1 _Z9reductionPfS__param_0,
	.param .u64 .ptr .align 1 _Z9reductionPfS__param_1
)
{
	.reg .pred 	%p<6>;
	.reg .b32 	%r<22>;
	.reg .b32 	%f<7>;
	.reg .b64 	%rd<11>;
	// demoted variable
	.shared .align 4 .b8 _ZZ9reductionPfS_E7div_sum[2048];
	ld.param.u64 	%rd3, [_Z9reductionPfS__param_0];
	ld.param.u64 	%rd2, [_Z9reductionPfS__param_1];
	cvta.to.global.u64 	%rd1, %rd3;
	mov.u32 	%r1, %tid.x;
	mov.u32 	%r2, %ctaid.x;
	mov.u32 	%r21, %ntid.x;
	mul.lo.s32 	%r9, %r2, %r21;
	shl.b32 	%r10, %r9, 1;
	add.s32 	%r4, %r10, %r1;
	setp.gt.u32 	%p1, %r4, 511;
	shl.b32 	%r11, %r1, 2;
	mov.u32 	%r12, _ZZ9reductionPfS_E7div_sum;
	add.s32 	%r5, %r12, %r11;
	@%p1 bra 	$L__BB0_2;
	mul.wide.u32 	%rd4, %r4, 4;
	add.s64 	%rd5, %rd1, %rd4;
	ld.global.f32 	%f1, [%rd5];
	st.shared.f32 	[%r5], %f1;
	bra.uni 	$L__BB0_3;
$L__BB0_2:
	mov.b32 	%r13, 0;
	st.shared.u32 	[%r5], %r13;
$L__BB0_3:
	add.s32 	%r6, %r4, %r21;
	setp.gt.u32 	%p2, %r6, 511;
	@%p2 bra 	$L__BB0_5;
	mul.wide.u32 	%rd6, %r6, 4;
	add.s64 	%rd7, %rd1, %rd6;
	ld.global.f32 	%f2, [%rd7];
	shl.b32 	%r17, %r21, 2;
	add.s32 	%r18, %r5, %r17;
	st.shared.f32 	[%r18], %f2;
	bra.uni 	$L__BB0_6;
$L__BB0_5:
	shl.b32 	%r14, %r21, 2;
	add.s32 	%r15, %r5, %r14;
	mov.b32 	%r16, 0;
	st.shared.u32 	[%r15], %r16;
$L__BB0_6:
	bar.sync 	0;
	setp.ge.u32 	%p3, %r1, %r21;
	@%p3 bra 	$L__BB0_8;
	shl.b32 	%r19, %r21, 2;
	add.s32 	%r20, %r5, %r19;
	ld.shared.f32 	%f3, [%r20];
	ld.shared.f32 	%f4, [%r5];
	add.f32 	%f5, %f3, %f4;
	st.shared.f32 	[%r5], %f5;
$L__BB0_8:
	shr.u32 	%r8, %r21, 1;
	setp.gt.u32 	%p4, %r21, 1;
	mov.u32 	%r21, %r8;
	@%p4 bra 	$L__BB0_6;
	setp.ne.s32 	%p5, %r1, 0;
	@%p5 bra 	$L__BB0_11;
	ld.shared.f32 	%f6, [_ZZ9reductionPfS_E7div_sum];
	cvta.to.global.u64 	%rd8, %rd2;
	mul.wide.u32 	%rd9, %r2, 4;
	add.s64 	%rd10, %rd8, %rd9;
	st.global.f32 	[%rd10], %f6;
$L__BB0_11:
	ret;

}


// ===== COMPILED SASS (sm_100) =====

	.target	sm_100

	.elftype	@"ET_EXEC"


//--------------------- .note.nv.tkinfo           --------------------------
	.section	.note.nv.tkinfo,"",@"SHT_NOTE"
	.sectionflags	@"SHF_NOTE_NV_TKINFO"
	.tkinfo
        /*0018*/ 	.word	0x00000002
        /*0030*/ 	.string	""
        /*0030*/ 	.string	"ptxas"
        /*0030*/ 	.string	"Cuda compilation tools, release 13.0, V13.0.88"
        /*0030*/ 	.string	"Build cuda_13.0.r13.0/compiler.36424714_0"
        /*0030*/ 	.string	"-arch sm_100 -m 64 "



//--------------------- .note.nv.cuinfo           --------------------------
	.section	.note.nv.cuinfo,"",@"SHT_NOTE"
	.sectionflags	@"SHF_NOTE_NV_CUINFO"
        /*0018*/ 	.short	0x0002
        /*001a*/ 	.short	0x0064
        /*001c*/ 	.short	0x0082
	.zero		2


//--------------------- .nv.info                  --------------------------
	.section	.nv.info,"",@"SHT_CUDA_INFO"
	.align	4


	//----- nvinfo : EIATTR_REGCOUNT
	.align		4
        /*0000*/ 	.byte	0x04, 0x2f
        /*0002*/ 	.short	(.L_1 - .L_0)
	.align		4
.L_0:
        /*0004*/ 	.word	index@(_Z9reductionPfS_)
        /*0008*/ 	.word	0x0000000c


	//----- nvinfo : EIATTR_FRAME_SIZE
	.align		4
.L_1:
        /*000c*/ 	.byte	0x04, 0x11
        /*000e*/ 	.short	(.L_3 - .L_2)
	.align		4
.L_2:
        /*0010*/ 	.word	index@(_Z9reductionPfS_)
        /*0014*/ 	.word	0x00000000


	//----- nvinfo : EIATTR_MIN_STACK_SIZE
	.align		4
.L_3:
        /*0018*/ 	.byte	0x04, 0x12
        /*001a*/ 	.short	(.L_5 - .L_4)
	.align		4
.L_4:
        /*001c*/ 	.word	index@(_Z9reductionPfS_)
        /*0020*/ 	.word	0x00000000
.L_5:


//--------------------- .nv.compat                --------------------------
	.section	.nv.compat,"",@"SHT_CUDA_COMPAT_INFO"
	.align	4
        /*0000*/ 	.byte	0x02, 0x09, 0x00, 0x00, 0x02, 0x02, 0x01, 0x00, 0x02, 0x05, 0x05, 0x00, 0x03, 0x07, 0x01, 0x01
        /*0010*/ 	.byte	0x02, 0x03, 0x00, 0x00, 0x02, 0x06, 0x01, 0x00, 0x04, 0x0b, 0x08, 0x00, 0x09, 0x00, 0x00, 0x00
        /*0020*/ 	.byte	0x00, 0x00, 0x00, 0x00


//--------------------- .nv.info._Z9reductionPfS_ --------------------------
	.section	.nv.info._Z9reductionPfS_,"",@"SHT_CUDA_INFO"
	.sectionflags	@""
	.align	4


	//----- nvinfo : EIATTR_CUDA_API_VERSION
	.align		4
        /*0000*/ 	.byte	0x04, 0x37
        /*0002*/ 	.short	(.L_7 - .L_6)
.L_6:
        /*0004*/ 	.word	0x00000082


	//----- nvinfo : EIATTR_KPARAM_INFO
	.align		4
.L_7:
        /*0008*/ 	.byte	0x04, 0x17
        /*000a*/ 	.short	(.L_9 - .L_8)
.L_8:
        /*000c*/ 	.word	0x00000000
        /*0010*/ 	.short	0x0001
        /*0012*/ 	.short	0x0008
        /*0014*/ 	.byte	0x00, 0xf5, 0x21, 0x00


	//----- nvinfo : EIATTR_KPARAM_INFO
	.align		4
.L_9:
        /*0018*/ 	.byte	0x04, 0x17
        /*001a*/ 	.short	(.L_11 - .L_10)
.L_10:
        /*001c*/ 	.word	0x00000000
        /*0020*/ 	.short	0x0000
        /*0022*/ 	.short	0x0000
        /*0024*/ 	.byte	0x00, 0xf5, 0x21, 0x00


	//----- nvinfo : EIATTR_SPARSE_MMA_MASK
	.align		4
.L_11:
        /*0028*/ 	.byte	0x03, 0x50
        /*002a*/ 	.short	0x0000


	//----- nvinfo : EIATTR_MAXREG_COUNT
	.align		4
        /*002c*/ 	.byte	0x03, 0x1b
        /*002e*/ 	.short	0x00ff


	//----- nvinfo : EIATTR_NUM_BARRIERS
	.align		4
        /*0030*/ 	.byte	0x02, 0x4c
        /*0032*/ 	.byte	0x01
	.zero		1


	//----- nvinfo : EIATTR_MERCURY_ISA_VERSION
	.align		4
        /*0034*/ 	.byte	0x03, 0x5f
        /*0036*/ 	.short	0x0101


	//----- nvinfo : EIATTR_VRC_CTA_INIT_COUNT
	.align		4
        /*0038*/ 	.byte	0x02, 0x4a
	.zero		1
	.zero		1


	//----- nvinfo : EIATTR_EXIT_INSTR_OFFSETS
	.align		4
        /*003c*/ 	.byte	0x04, 0x1c
        /*003e*/ 	.short	(.L_13 - .L_12)


	//   ....[0]....
.L_12:
        /*0040*/ 	.word	0x000002a0


	//   ....[1]....
        /*0044*/ 	.word	0x00000320


	//----- nvinfo : EIATTR_CRS_STACK_SIZE
	.align		4
.L_13:
        /*0048*/ 	.byte	0x04, 0x1e
        /*004a*/ 	.short	(.L_15 - .L_14)
.L_14:
        /*004c*/ 	.word	0x00000000


	//----- nvinfo : EIATTR_CBANK_PARAM_SIZE
	.align		4
.L_15:
        /*0050*/ 	.byte	0x03, 0x19
        /*0052*/ 	.short	0x0010


	//----- nvinfo : EIATTR_PARAM_CBANK
	.align		4
        /*0054*/ 	.byte	0x04, 0x0a
        /*0056*/ 	.short	(.L_17 - .L_16)
	.align		4
.L_16:
        /*0058*/ 	.word	index@(.nv.constant0._Z9reductionPfS_)
        /*005c*/ 	.short	0x0380
        /*005e*/ 	.short	0x0010


	//----- nvinfo : EIATTR_SW_WAR
	.align		4
.L_17:
        /*0060*/ 	.byte	0x04, 0x36
        /*0062*/ 	.short	(.L_19 - .L_18)
.L_18:
        /*0064*/ 	.word	0x00000008
.L_19:


//--------------------- .nv.callgraph             --------------------------
	.section	.nv.callgraph,"",@"SHT_CUDA_CALLGRAPH"
	.align	4
	.sectionentsize	8
	.align		4
        /*0000*/ 	.word	0x00000000
	.align		4
        /*0004*/ 	.word	0xffffffff
	.align		4
        /*0008*/ 	.word	0x00000000
	.align		4
        /*000c*/ 	.word	0xfffffffe
	.align		4
        /*0010*/ 	.word	0x00000000
	.align		4
        /*0014*/ 	.word	0xfffffffd
	.align		4
        /*0018*/ 	.word	0x00000000
	.align		4
        /*001c*/ 	.word	0xfffffffc


//--------------------- .text._Z9reductionPfS_    --------------------------
	.section	.text._Z9reductionPfS_,"ax",@progbits
	.align	128
        .global         _Z9reductionPfS_
        .type           _Z9reductionPfS_,@function
        .size           _Z9reductionPfS_,(.L_x_4 - _Z9reductionPfS_)
        .other          _Z9reductionPfS_,@"STO_CUDA_ENTRY STV_DEFAULT"
_Z9reductionPfS_:
.text._Z9reductionPfS_:
[----:B------:R-:W-:Y:S01]  /*0000*/  LDC R1, c[0x0][0x37c] ;  /* 0x0000df00ff017b82 */ /* 0x000fe20000000800 */
[----:B------:R-:W0:Y:S01]  /*0010*/  S2R R9, SR_CTAID.X ;  /* 0x0000000000097919 */ /* 0x000e220000002500 */
[----:B------:R-:W0:Y:S01]  /*0020*/  LDCU UR8, c[0x0][0x360] ;  /* 0x00006c00ff0877ac */ /* 0x000e220008000800 */
[----:B------:R-:W1:Y:S01]  /*0030*/  S2R R4, SR_TID.X ;  /* 0x0000000000047919 */ /* 0x000e620000002100 */
[----:B------:R-:W2:Y:S01]  /*0040*/  LDCU.64 UR6, c[0x0][0x358] ;  /* 0x00006b00ff0677ac */ /* 0x000ea20008000a00 */
[----:B0-----:R-:W-:-:S04]  /*0050*/  IMAD R0, R9, UR8, RZ ;  /* 0x0000000809007c24 */ /* 0x001fc8000f8e02ff */
[----:B-1----:R-:W-:-:S05]  /*0060*/  IMAD R5, R0, 0x2, R4 ;  /* 0x0000000200057824 */ /* 0x002fca00078e0204 */
[----:B------:R-:W-:-:S13]  /*0070*/  ISETP.GT.U32.AND P0, PT, R5, 0x1ff, PT ;  /* 0x000001ff0500780c */ /* 0x000fda0003f04070 */
[----:B------:R-:W0:Y:S02]  /*0080*/  @!P0 LDC.64 R2, c[0x0][0x380] ;  /* 0x0000e000ff028b82 */ /* 0x000e240000000a00 */
[----:B0-----:R-:W-:-:S06]  /*0090*/  @!P0 IMAD.WIDE.U32 R2, R5, 0x4, R2 ;  /* 0x0000000405028825 */ /* 0x001fcc00078e0002 */
[----:B--2---:R-:W2:Y:S01]  /*00a0*/  @!P0 LDG.E R3, desc[UR6][R2.64] ;  /* 0x0000000602038981 */ /* 0x004ea2000c1e1900 */
[----:B------:R-:W0:Y:S01]  /*00b0*/  S2UR UR5, SR_CgaCtaId ;  /* 0x00000000000579c3 */ /* 0x000e220000008800 */
[----:B------:R-:W-:Y:S01]  /*00c0*/  UMOV UR4, 0x400 ;  /* 0x0000040000047882 */ /* 0x000fe20000000000 */
[----:B------:R-:W-:Y:S01]  /*00d0*/  IMAD.U32 R7, RZ, RZ, UR8 ;  /* 0x00000008ff077e24 */ /* 0x000fe2000f8e00ff */
[----:B------:R-:W-:Y:S04]  /*00e0*/  BSSY.RECONVERGENT B0, `(.L_x_0) ;  /* 0x0000010000007945 */ /* 0x000fe80003800200 */
[----:B------:R-:W-:Y:S01]  /*00f0*/  IADD3 R5, PT, PT, R5, R7, RZ ;  /* 0x0000000705057210 */ /* 0x000fe20007ffe0ff */
[----:B0-----:R-:W-:-:S06]  /*0100*/  ULEA UR4, UR5, UR4, 0x18 ;  /* 0x0000000405047291 */ /* 0x001fcc000f8ec0ff */
[----:B------:R-:W-:-:S05]  /*0110*/  LEA R0, R4, UR4, 0x2 ;  /* 0x0000000404007c11 */ /* 0x000fca000f8e10ff */
[----:B--2---:R0:W-:Y:S04]  /*0120*/  @!P0 STS [R0], R3 ;  /* 0x0000000300008388 */ /* 0x0041e80000000800 */
[----:B------:R0:W-:Y:S01]  /*0130*/  @P0 STS [R0], RZ ;  /* 0x000000ff00000388 */ /* 0x0001e20000000800 */
[----:B------:R-:W-:-:S13]  /*0140*/  ISETP.GT.U32.AND P0, PT, R5, 0x1ff, PT ;  /* 0x000001ff0500780c */ /* 0x000fda0003f04070 */
[----:B0-----:R-:W-:Y:S05]  /*0150*/  @P0 BRA `(.L_x_1) ;  /* 0x0000000000180947 */ /* 0x001fea0003800000 */
[----:B------:R-:W0:Y:S02]  /*0160*/  LDC.64 R2, c[0x0][0x380] ;  /* 0x0000e000ff027b82 */ /* 0x000e240000000a00 */
[----:B0-----:R-:W-:-:S06]  /*0170*/  IMAD.WIDE.U32 R2, R5, 0x4, R2 ;  /* 0x0000000405027825 */ /* 0x001fcc00078e0002 */
[----:B------:R-:W2:Y:S01]  /*0180*/  LDG.E R2, desc[UR6][R2.64] ;  /* 0x0000000602027981 */ /* 0x000ea2000c1e1900 */
[----:B------:R-:W-:-:S05]  /*0190*/  IMAD R5, R7, 0x4, R0 ;  /* 0x0000000407057824 */ /* 0x000fca00078e0200 */
[----:B--2---:R1:W-:Y:S01]  /*01a0*/  STS [R5], R2 ;  /* 0x0000000205007388 */ /* 0x0043e20000000800 */
[----:B------:R-:W-:Y:S05]  /*01b0*/  BRA `(.L_x_2) ;  /* 0x0000000000087947 */ /* 0x000fea0003800000 */
.L_x_1:
[----:B------:R-:W-:-:S05]  /*01c0*/  LEA R2, R7, R0, 0x2 ;  /* 0x0000000007027211 */ /* 0x000fca00078e10ff */
[----:B------:R0:W-:Y:S02]  /*01d0*/  STS [R2], RZ ;  /* 0x000000ff02007388 */ /* 0x0001e40000000800 */
.L_x_2:
[----:B------:R-:W-:Y:S05]  /*01e0*/  BSYNC.RECONVERGENT B0 ;  /* 0x0000000000007941 */ /* 0x000fea0003800200 */
.L_x_0:
[----:B------:R-:W-:Y:S01]  /*01f0*/  BAR.SYNC.DEFER_BLOCKING 0x0 ;  /* 0x0000000000007b1d */ /* 0x000fe20000010000 */
[----:B------:R-:W-:-:S13]  /*0200*/  ISETP.GE.U32.AND P0, PT, R4, R7, PT ;  /* 0x000000070400720c */ /* 0x000fda0003f06070 */
[----:B01----:R-:W-:Y:S01]  /*0210*/  @!P0 IMAD R2, R7, 0x4, R0 ;  /* 0x0000000407028824 */ /* 0x003fe200078e0200 */
[----:B------:R-:W-:Y:S05]  /*0220*/  @!P0 LDS R3, [R0] ;  /* 0x0000000000038984 */ /* 0x000fea0000000800 */
[----:B------:R-:W0:Y:S02]  /*0230*/  @!P0 LDS R2, [R2] ;  /* 0x0000000002028984 */ /* 0x000e240000000800 */
[----:B0-----:R-:W-:-:S05]  /*0240*/  @!P0 FADD R3, R2, R3 ;  /* 0x0000000302038221 */ /* 0x001fca0000000000 */
[----:B------:R2:W-:Y:S01]  /*0250*/  @!P0 STS [R0], R3 ;  /* 0x0000000300008388 */ /* 0x0005e20000000800 */
[----:B------:R-:W-:Y:S02]  /*0260*/  ISETP.GT.U32.AND P0, PT, R7, 0x1, PT ;  /* 0x000000010700780c */ /* 0x000fe40003f04070 */
[----:B------:R-:W-:-:S11]  /*0270*/  SHF.R.U32.HI R7, RZ, 0x1, R7 ;  /* 0x00000001ff077819 */ /* 0x000fd60000011607 */
[----:B--2---:R-:W-:Y:S05]  /*0280*/  @P0 BRA `(.L_x_0) ;  /* 0xfffffffc00d80947 */ /* 0x004fea000383ffff */
[----:B------:R-:W-:-:S13]  /*0290*/  ISETP.NE.AND P0, PT, R4, RZ, PT ;  /* 0x000000ff0400720c */ /* 0x000fda0003f05270 */
[----:B------:R-:W-:Y:S05]  /*02a0*/  @P0 EXIT ;  /* 0x000000000000094d */ /* 0x000fea0003800000 */
[----:B------:R-:W0:Y:S01]  /*02b0*/  S2UR UR5, SR_CgaCtaId ;  /* 0x00000000000579c3 */ /* 0x000e220000008800 */
[----:B------:R-:W-:-:S07]  /*02c0*/  UMOV UR4, 0x400 ;  /* 0x0000040000047882 */ /* 0x000fce0000000000 */
[----:B------:R-:W1:Y:S01]  /*02d0*/  LDC.64 R2, c[0x0][0x388] ;  /* 0x0000e200ff027b82 */ /* 0x000e620000000a00 */
[----:B0-----:R-:W-:Y:S01]  /*02e0*/  ULEA UR4, UR5, UR4, 0x18 ;  /* 0x0000000405047291 */ /* 0x001fe2000f8ec0ff */
[----:B-1----:R-:W-:-:S08]  /*02f0*/  IMAD.WIDE.U32 R2, R9, 0x4, R2 ;  /* 0x0000000409027825 */ /* 0x002fd000078e0002 */
[----:B------:R-:W0:Y:S04]  /*0300*/  LDS R5, [UR4] ;  /* 0x00000004ff057984 */ /* 0x000e280008000800 */
[----:B0-----:R-:W-:Y:S01]  /*0310*/  STG.E desc[UR6][R2.64], R5 ;  /* 0x0000000502007986 */ /* 0x001fe2000c101906 */
[----:B------:R-:W-:Y:S05]  /*0320*/  EXIT ;  /* 0x000000000000794d */ /* 0x000fea0003800000 */
.L_x_3:
[----:B------:R-:W-:-:S00]  /*0330*/  BRA `(.L_x_3) ;  /* 0xfffffffc00fc7947 */ /* 0x000fc0000383ffff */
[----:B------:R-:W-:-:S00]  /*0340*/  NOP ;  /* 0x0000000000007918 */ /* 0x000fc00000000000 */
        /* <DEDUP_REMOVED lines=11> */
.L_x_4:


//--------------------- .nv.shared._Z9reductionPfS_ --------------------------
	.section	.nv.shared._Z9reductionPfS_,"aw",@nobits
	.sectionflags	@""
	.align	4
.nv.shared._Z9reductionPfS_:
	.zero		3072


//--------------------- .nv.shared.reserved.0     --------------------------
	.section	.nv.shared.reserved.0,"aw",@nobits
	.weak		__nv_reservedSMEM_offset_0_alias
	.size		__nv_reservedSMEM_offset_0_alias, 0, 64
	.other		__nv_reservedSMEM_offset_0_alias,@"STO_CUDA_RESERVED_SHARED STV_DEFAULT"
__nv_reservedSMEM_offset_0_alias:
	.zero		0
	.zero		64


//--------------------- .nv.constant0._Z9reductionPfS_ --------------------------
	.section	.nv.constant0._Z9reductionPfS_,"a",@progbits
	.sectionflags	@""
	.align	4
.nv.constant0._Z9reductionPfS_:
	.zero		912


//--------------------- SYMBOLS --------------------------

	.type		.nv.reservedSmem.offset0,@object
	.size		.nv.reservedSmem.offset0,0x4
	.type		.nv.reservedSmem.cap,@object
	.size		.nv.reservedSmem.cap,0x4
